	.headerflags	@"EF_CUDA_TEXMODE_UNIFIED EF_CUDA_64BIT_ADDRESS EF_CUDA_SM75 EF_CUDA_VIRTUAL_SM(EF_CUDA_SM75)"
	.elftype	@"ET_EXEC"


//--------------------- .nv.info                  --------------------------
	.section	.nv.info,"",@"SHT_CUDA_INFO"
	.align	4


	//----- nvinfo : EIATTR_REGCOUNT
	.align		4
        /*0000*/ 	.byte	0x04, 0x2f
        /*0002*/ 	.short	(.L_1 - .L_0)
	.align		4
.L_0:
        /*0004*/ 	.word	index@(main_kernel)
        /*0008*/ 	.word	0x00000020


	//----- nvinfo : EIATTR_MAX_STACK_SIZE
	.align		4
.L_1:
        /*000c*/ 	.byte	0x04, 0x23
        /*000e*/ 	.short	(.L_3 - .L_2)
	.align		4
.L_2:
        /*0010*/ 	.word	index@(main_kernel)
        /*0014*/ 	.word	0x00000000


	//----- nvinfo : EIATTR_MIN_STACK_SIZE
	.align		4
.L_3:
        /*0018*/ 	.byte	0x04, 0x12
        /*001a*/ 	.short	(.L_5 - .L_4)
	.align		4
.L_4:
        /*001c*/ 	.word	index@(main_kernel)
        /*0020*/ 	.word	0x00000090


	//----- nvinfo : EIATTR_FRAME_SIZE
	.align		4
.L_5:
        /*0024*/ 	.byte	0x04, 0x11
        /*0026*/ 	.short	(.L_7 - .L_6)
	.align		4
.L_6:
        /*0028*/ 	.word	index@(main_kernel)
        /*002c*/ 	.word	0x00000090
.L_7:


//--------------------- .nv.info.main_kernel      --------------------------
	.section	.nv.info.main_kernel,"",@"SHT_CUDA_INFO"
	.align	4


	//----- nvinfo : EIATTR_PARAM_CBANK
	.align		4
        /*0000*/ 	.byte	0x04, 0x0a
        /*0002*/ 	.short	(.L_9 - .L_8)
	.align		4
.L_8:
        /*0004*/ 	.word	index@(.nv.constant0.main_kernel)
        /*0008*/ 	.short	0x0160
        /*000a*/ 	.short	0x0060


	//----- nvinfo : EIATTR_CBANK_PARAM_SIZE
	.align		4
.L_9:
        /*000c*/ 	.byte	0x03, 0x19
        /*000e*/ 	.short	0x0060


	//----- nvinfo : EIATTR_KPARAM_INFO
	.align		4
        /*0010*/ 	.byte	0x04, 0x17
        /*0012*/ 	.short	(.L_11 - .L_10)
.L_10:
        /*0014*/ 	.word	0x00000000
        /*0018*/ 	.short	0x000b
        /*001a*/ 	.short	0x0058
        /*001c*/ 	.byte	0x00, 0xf0, 0x21, 0x00


	//----- nvinfo : EIATTR_KPARAM_INFO
	.align		4
.L_11:
        /*0020*/ 	.byte	0x04, 0x17
        /*0022*/ 	.short	(.L_13 - .L_12)
.L_12:
        /*0024*/ 	.word	0x00000000
        /*0028*/ 	.short	0x000a
        /*002a*/ 	.short	0x0050
        /*002c*/ 	.byte	0x00, 0xf0, 0x21, 0x00


	//----- nvinfo : EIATTR_KPARAM_INFO
	.align		4
.L_13:
        /*0030*/ 	.byte	0x04, 0x17
        /*0032*/ 	.short	(.L_15 - .L_14)
.L_14:
        /*0034*/ 	.word	0x00000000
        /*0038*/ 	.short	0x0009
        /*003a*/ 	.short	0x0048
        /*003c*/ 	.byte	0x00, 0xf0, 0x21, 0x00


	//----- nvinfo : EIATTR_KPARAM_INFO
	.align		4
.L_15:
        /*0040*/ 	.byte	0x04, 0x17
        /*0042*/ 	.short	(.L_17 - .L_16)
.L_16:
        /*0044*/ 	.word	0x00000000
        /*0048*/ 	.short	0x0008
        /*004a*/ 	.short	0x0040
        /*004c*/ 	.byte	0x00, 0xf0, 0x21, 0x00


	//----- nvinfo : EIATTR_KPARAM_INFO
	.align		4
.L_17:
        /*0050*/ 	.byte	0x04, 0x17
        /*0052*/ 	.short	(.L_19 - .L_18)
.L_18:
        /*0054*/ 	.word	0x00000000
        /*0058*/ 	.short	0x0007
        /*005a*/ 	.short	0x0038
        /*005c*/ 	.byte	0x00, 0xf0, 0x21, 0x00


	//----- nvinfo : EIATTR_KPARAM_INFO
	.align		4
.L_19:
        /*0060*/ 	.byte	0x04, 0x17
        /*0062*/ 	.short	(.L_21 - .L_20)
.L_20:
        /*0064*/ 	.word	0x00000000
        /*0068*/ 	.short	0x0006
        /*006a*/ 	.short	0x0030
        /*006c*/ 	.byte	0x00, 0xf0, 0x21, 0x00


	//----- nvinfo : EIATTR_KPARAM_INFO
	.align		4
.L_21:
        /*0070*/ 	.byte	0x04, 0x17
        /*0072*/ 	.short	(.L_23 - .L_22)
.L_22:
        /*0074*/ 	.word	0x00000000
        /*0078*/ 	.short	0x0005
        /*007a*/ 	.short	0x0028
        /*007c*/ 	.byte	0x00, 0xf0, 0x21, 0x00


	//----- nvinfo : EIATTR_KPARAM_INFO
	.align		4
.L_23:
        /*0080*/ 	.byte	0x04, 0x17
        /*0082*/ 	.short	(.L_25 - .L_24)
.L_24:
        /*0084*/ 	.word	0x00000000
        /*0088*/ 	.short	0x0004
        /*008a*/ 	.short	0x0020
        /*008c*/ 	.byte	0x00, 0xf0, 0x21, 0x00


	//----- nvinfo : EIATTR_KPARAM_INFO
	.align		4
.L_25:
        /*0090*/ 	.byte	0x04, 0x17
        /*0092*/ 	.short	(.L_27 - .L_26)
.L_26:
        /*0094*/ 	.word	0x00000000
        /*0098*/ 	.short	0x0003
        /*009a*/ 	.short	0x0018
        /*009c*/ 	.byte	0x00, 0xf0, 0x21, 0x00


	//----- nvinfo : EIATTR_KPARAM_INFO
	.align		4
.L_27:
        /*00a0*/ 	.byte	0x04, 0x17
        /*00a2*/ 	.short	(.L_29 - .L_28)
.L_28:
        /*00a4*/ 	.word	0x00000000
        /*00a8*/ 	.short	0x0002
        /*00aa*/ 	.short	0x0010
        /*00ac*/ 	.byte	0x00, 0xf0, 0x21, 0x00


	//----- nvinfo : EIATTR_KPARAM_INFO
	.align		4
.L_29:
        /*00b0*/ 	.byte	0x04, 0x17
        /*00b2*/ 	.short	(.L_31 - .L_30)
.L_30:
        /*00b4*/ 	.word	0x00000000
        /*00b8*/ 	.short	0x0001
        /*00ba*/ 	.short	0x0008
        /*00bc*/ 	.byte	0x00, 0xf0, 0x21, 0x00


	//----- nvinfo : EIATTR_KPARAM_INFO
	.align		4
.L_31:
        /*00c0*/ 	.byte	0x04, 0x17
        /*00c2*/ 	.short	(.L_33 - .L_32)
.L_32:
        /*00c4*/ 	.word	0x00000000
        /*00c8*/ 	.short	0x0000
        /*00ca*/ 	.short	0x0000
        /*00cc*/ 	.byte	0x00, 0xf0, 0x21, 0x00


	//----- nvinfo : EIATTR_WMMA_USED
	.align		4
.L_33:
        /*00d0*/ 	.byte	0x01, 0x2b
	.zero		2


	//----- nvinfo : EIATTR_MAXREG_COUNT
	.align		4
        /*00d4*/ 	.byte	0x03, 0x1b
        /*00d6*/ 	.short	0x00ff


	//----- nvinfo : EIATTR_EXIT_INSTR_OFFSETS
	.align		4
        /*00d8*/ 	.byte	0x04, 0x1c
        /*00da*/ 	.short	(.L_35 - .L_34)


	//   ....[0]....
.L_34:
        /*00dc*/ 	.word	0x000005f0
.L_35:


//--------------------- .nv.constant0.main_kernel --------------------------
	.section	.nv.constant0.main_kernel,"a",@progbits
	.align	4
.nv.constant0.main_kernel:
	.zero		448


//--------------------- .text.main_kernel         --------------------------
	.section	.text.main_kernel,"ax",@progbits
	.sectioninfo	@"SHI_REGISTERS=32"
	.align	128
        .global         main_kernel
        .type           main_kernel,@function
        .size           main_kernel,(.L_x_1 - main_kernel)
        .other          main_kernel,@"STO_CUDA_ENTRY STV_DEFAULT"
main_kernel:
.text.main_kernel:
[----:B------:R-:W-:-:S08]  /*0000*/  IMAD.MOV.U32 R1, RZ, RZ, c[0x0][0x28] ;  /* 0x00000a00ff017624 */ /* 0x000fd000078e00ff */
[----:B------:R-:W0:Y:S01]  /*0010*/  S2R R15, SR_LANEID ;  /* 0x00000000000f7919 */ /* 0x000e220000000000 */
[----:B------:R-:W-:-:S03]  /*0020*/  IADD3 R1, R1, -0x90, RZ ;  /* 0xffffff7001017810 */ /* 0x000fc60007ffe0ff */
[----:B------:R-:W1:Y:S01]  /*0030*/  S2R R6, SR_TID.X ;  /* 0x0000000000067919 */ /* 0x000e620000002100 */
[----:B------:R-:W-:-:S03]  /*0040*/  IADD3 R12, P0, R1, c[0x0][0x20], RZ ;  /* 0x00000800010c7a10 */ /* 0x000fc60007f1e0ff */
[----:B------:R-:W2:Y:S02]  /*0050*/  S2R R27, SR_CTAID.X ;  /* 0x00000000001b7919 */ /* 0x000ea40000002500 */
[----:B------:R-:W-:Y:S01]  /*0060*/  IMAD.X R13, RZ, RZ, c[0x0][0x24], P0 ;  /* 0x00000900ff0d7624 */ /* 0x000fe200000e06ff */
[----:B0-----:R-:W-:-:S04]  /*0070*/  LOP3.LUT R0, R15, 0xf, RZ, 0xc0, !PT ;  /* 0x0000000f0f007812 */ /* 0x001fc800078ec0ff */
[--C-:B------:R-:W-:Y:S02]  /*0080*/  SHF.R.U32.HI R2, RZ, 0x3, R0.reuse ;  /* 0x00000003ff027819 */ /* 0x100fe40000011600 */
[----:B------:R-:W-:Y:S02]  /*0090*/  LOP3.LUT R3, R0, 0x7, RZ, 0xc0, !PT ;  /* 0x0000000700037812 */ /* 0x000fe400078ec0ff */
[----:B------:R-:W-:Y:S01]  /*00a0*/  SHF.R.U32.HI R0, RZ, 0x4, R0 ;  /* 0x00000004ff007819 */ /* 0x000fe20000011600 */
[----:B------:R-:W-:Y:S01]  /*00b0*/  IMAD.SHL.U32 R2, R2, 0x8, RZ ;  /* 0x0000000802027824 */ /* 0x000fe200078e00ff */
[--C-:B-1----:R-:W-:Y:S02]  /*00c0*/  SHF.R.S32.HI R7, RZ, 0x1f, R6.reuse ;  /* 0x0000001fff077819 */ /* 0x102fe40000011406 */
[----:B--2---:R-:W-:Y:S01]  /*00d0*/  SHF.R.S32.HI R20, RZ, 0x1f, R27 ;  /* 0x0000001fff147819 */ /* 0x004fe2000001141b */
[----:B------:R-:W-:Y:S01]  /*00e0*/  IMAD.SHL.U32 R0, R0, 0x8, RZ ;  /* 0x0000000800007824 */ /* 0x000fe200078e00ff */
[----:B------:R-:W-:Y:S01]  /*00f0*/  LOP3.LUT R3, R2, 0x8, R3, 0xe2, !PT ;  /* 0x0000000802037812 */ /* 0x000fe200078ee203 */
[----:B------:R-:W-:-:S03]  /*0100*/  IMAD.WIDE.U32 R6, R27, 0x6, R6 ;  /* 0x000000061b067825 */ /* 0x000fc600078e0006 */
[----:B------:R-:W-:Y:S01]  /*0110*/  LEA R0, R3, R0, 0x5 ;  /* 0x0000000003007211 */ /* 0x000fe200078e28ff */
[----:B------:R-:W-:-:S03]  /*0120*/  IMAD R9, R20, 0x6, RZ ;  /* 0x0000000614097824 */ /* 0x000fc600078e02ff */
[----:B------:R-:W-:Y:S01]  /*0130*/  LEA R8, P0, R6, R12, 0x2 ;  /* 0x0000000c06087211 */ /* 0x000fe200078010ff */
[----:B------:R-:W-:Y:S02]  /*0140*/  IMAD.SHL.U32 R0, R0, 0x2, RZ ;  /* 0x0000000200007824 */ /* 0x000fe400078e00ff */
[----:B------:R-:W-:-:S05]  /*0150*/  IMAD.IADD R7, R7, 0x1, R9 ;  /* 0x0000000107077824 */ /* 0x000fca00078e0209 */
[----:B------:R-:W-:Y:S01]  /*0160*/  LEA.HI.X R9, R6, R13, R7, 0x2, P0 ;  /* 0x0000000d06097211 */ /* 0x000fe200000f1407 */
[----:B------:R-:W0:Y:S04]  /*0170*/  LDSM.16.M88.2 R4, [R0+0x420] ;  /* 0x000420000004783b */ /* 0x000e280000000100 */
[----:B------:R-:W1:Y:S04]  /*0180*/  LDSM.16.M88.2 R2, [R0+0x430] ;  /* 0x000430000002783b */ /* 0x000e680000000100 */
[----:B------:R2:W3:Y:S01]  /*0190*/  LD.E.SYS R17, [R8+0x60] ;  /* 0x0000006008117980 */ /* 0x0004e2000010e900 */
[----:B0-----:R-:W-:Y:S01]  /*01a0*/  MOV R7, R4 ;  /* 0x0000000400077202 */ /* 0x001fe20000000f00 */
[----:B------:R-:W-:-:S07]  /*01b0*/  IMAD.MOV.U32 R11, RZ, RZ, R5 ;  /* 0x000000ffff0b7224 */ /* 0x000fce00078e0005 */
[----:B------:R-:W-:Y:S04]  /*01c0*/  ST.E.SYS [R12], R7 ;  /* 0x000000000c007385 */ /* 0x000fe8000010e907 */
[----:B------:R1:W-:Y:S04]  /*01d0*/  ST.E.SYS [R12+0x10], R7 ;  /* 0x000000100c007385 */ /* 0x0003e8000010e907 */
[----:B------:R-:W-:Y:S04]  /*01e0*/  ST.E.SYS [R12+0x4], R11 ;  /* 0x000000040c007385 */ /* 0x000fe8000010e90b */
[----:B------:R-:W-:Y:S01]  /*01f0*/  ST.E.SYS [R12+0x14], R11 ;  /* 0x000000140c007385 */ /* 0x000fe2000010e90b */
[----:B-1----:R-:W-:-:S03]  /*0200*/  IMAD.MOV.U32 R7, RZ, RZ, R2 ;  /* 0x000000ffff077224 */ /* 0x002fc600078e0002 */
[----:B--2---:R-:W2:Y:S04]  /*0210*/  LD.E.SYS R8, [R12] ;  /* 0x000000000c087980 */ /* 0x004ea8000010e900 */
[----:B------:R-:W2:Y:S04]  /*0220*/  LD.E.SYS R9, [R12+0x4] ;  /* 0x000000040c097980 */ /* 0x000ea8000010e900 */
[----:B------:R-:W-:Y:S04]  /*0230*/  ST.E.SYS [R12+0x8], R7 ;  /* 0x000000080c007385 */ /* 0x000fe8000010e907 */
[----:B------:R0:W-:Y:S04]  /*0240*/  ST.E.SYS [R12+0x18], R7 ;  /* 0x000000180c007385 */ /* 0x0001e8000010e907 */
[----:B------:R-:W4:Y:S01]  /*0250*/  LD.E.SYS R6, [R12+0x8] ;  /* 0x000000080c067980 */ /* 0x000f22000010e900 */
[----:B0-----:R-:W-:-:S08]  /*0260*/  MOV R7, R3 ;  /* 0x0000000300077202 */ /* 0x001fd00000000f00 */
[----:B------:R-:W-:Y:S04]  /*0270*/  ST.E.SYS [R12+0xc], R7 ;  /* 0x0000000c0c007385 */ /* 0x000fe8000010e907 */
[----:B------:R0:W-:Y:S04]  /*0280*/  ST.E.SYS [R12+0x1c], R7 ;  /* 0x0000001c0c007385 */ /* 0x0001e8000010e907 */
[----:B------:R-:W1:Y:S04]  /*0290*/  LDSM.16.MT88.2 R4, [R0+0x420] ;  /* 0x000420000004783b */ /* 0x000e680000004100 */
[----:B------:R-:W1:Y:S04]  /*02a0*/  LDSM.16.MT88.2 R2, [R0+0x430] ;  /* 0x000430000002783b */ /* 0x000e680000004100 */
[----:B0-----:R-:W4:Y:S01]  /*02b0*/  LD.E.SYS R7, [R12+0xc] ;  /* 0x0000000c0c077980 */ /* 0x001f22000010e900 */
[----:B-1----:R-:W-:Y:S01]  /*02c0*/  IMAD.MOV.U32 R19, RZ, RZ, R4 ;  /* 0x000000ffff137224 */ /* 0x002fe200078e0004 */
[----:B------:R-:W-:-:S07]  /*02d0*/  MOV R21, R5 ;  /* 0x0000000500157202 */ /* 0x000fce0000000f00 */
[----:B------:R-:W-:Y:S04]  /*02e0*/  ST.E.SYS [R12+0x20], R19 ;  /* 0x000000200c007385 */ /* 0x000fe8000010e913 */
[----:B------:R-:W2:Y:S01]  /*02f0*/  LD.E.SYS R14, [R12+0x20] ;  /* 0x000000200c0e7980 */ /* 0x000ea2000010e900 */
[----:B------:R-:W-:-:S03]  /*0300*/  IMAD.MOV.U32 R23, RZ, RZ, R2 ;  /* 0x000000ffff177224 */ /* 0x000fc600078e0002 */
[----:B------:R-:W-:Y:S04]  /*0310*/  ST.E.SYS [R12+0x24], R21 ;  /* 0x000000240c007385 */ /* 0x000fe8000010e915 */
[----:B------:R-:W4:Y:S04]  /*0320*/  LD.E.SYS R16, [R12+0x24] ;  /* 0x000000240c107980 */ /* 0x000f28000010e900 */
[----:B------:R-:W-:Y:S04]  /*0330*/  ST.E.SYS [R12+0x28], R23 ;  /* 0x000000280c007385 */ /* 0x000fe8000010e917 */
[----:B------:R-:W3:Y:S01]  /*0340*/  LD.E.SYS R10, [R12+0x28] ;  /* 0x000000280c0a7980 */ /* 0x000ee2000010e900 */
[----:B------:R-:W-:-:S08]  /*0350*/  IMAD.MOV.U32 R25, RZ, RZ, R3 ;  /* 0x000000ffff197224 */ /* 0x000fd000078e0003 */
[----:B------:R-:W-:Y:S04]  /*0360*/  ST.E.SYS [R12+0x2c], R25 ;  /* 0x0000002c0c007385 */ /* 0x000fe8000010e919 */
[----:B------:R-:W4:Y:S01]  /*0370*/  LD.E.SYS R18, [R12+0x2c] ;  /* 0x0000002c0c127980 */ /* 0x000f22000010e900 */
[----:B------:R-:W-:Y:S02]  /*0380*/  SHF.R.U32.HI R0, RZ, 0x2, R15 ;  /* 0x00000002ff007819 */ /* 0x000fe4000001160f */
[----:B------:R-:W-:-:S05]  /*0390*/  LOP3.LUT R3, R15, 0x3, RZ, 0xc0, !PT ;  /* 0x000000030f037812 */ /* 0x000fca00078ec0ff */
[----:B------:R-:W-:Y:S02]  /*03a0*/  IMAD R0, R0, 0x10, R3 ;  /* 0x0000001000007824 */ /* 0x000fe400078e0203 */
[----:B------:R-:W-:-:S03]  /*03b0*/  IMAD.MOV.U32 R2, RZ, RZ, 0x10 ;  /* 0x00000010ff027424 */ /* 0x000fc600078e00ff */
[----:B------:R-:W-:-:S05]  /*03c0*/  SHF.L.U32 R29, R0, 0x2, RZ ;  /* 0x00000002001d7819 */ /* 0x000fca00000006ff */
[----:B------:R-:W-:Y:S01]  /*03d0*/  IMAD R0, R2, 0x20, R29 ;  /* 0x0000002002007824 */ /* 0x000fe200078e021d */
[----:B------:R-:W-:Y:S04]  /*03e0*/  ST.E.SYS [R12+0x30], R19 ;  /* 0x000000300c007385 */ /* 0x000fe8000010e913 */
[----:B------:R-:W-:Y:S04]  /*03f0*/  ST.E.SYS [R12+0x34], R21 ;  /* 0x000000340c007385 */ /* 0x000fe8000010e915 */
[----:B------:R-:W-:Y:S04]  /*0400*/  ST.E.SYS [R12+0x38], R23 ;  /* 0x000000380c007385 */ /* 0x000fe8000010e917 */
[----:B------:R-:W-:Y:S04]  /*0410*/  ST.E.SYS [R12+0x3c], R25 ;  /* 0x0000003c0c007385 */ /* 0x000fe8000010e919 */
[----:B------:R-:W-:Y:S04]  /*0420*/  LDS.U R4, [R29+0x420] ;  /* 0x000420001d047984 */ /* 0x000fe80000001800 */
[----:B------:R-:W-:Y:S04]  /*0430*/  LDS.U R5, [R0+0x420] ;  /* 0x0004200000057984 */ /* 0x000fe80000001800 */
[----:B------:R-:W-:Y:S04]  /*0440*/  LDS.U R2, [R29+0x430] ;  /* 0x000430001d027984 */ /* 0x000fe80000001800 */
[----:B------:R-:W0:Y:S04]  /*0450*/  LDS.U R3, [R0+0x430] ;  /* 0x0004300000037984 */ /* 0x000e280000001800 */
[----:B0-----:R0:W-:Y:S04]  /*0460*/  ST.E.SYS [R12+0x4c], R3 ;  /* 0x0000004c0c007385 */ /* 0x0011e8000010e903 */
[----:B------:R-:W-:Y:S01]  /*0470*/  ST.E.SYS [R12+0x44], R5 ;  /* 0x000000440c007385 */ /* 0x000fe2000010e905 */
[----:B--2---:R-:W5:Y:S08]  /*0480*/  HMMA.1688.F16 R14, R8, R14, R4 ;  /* 0x0000000e080e723c */ /* 0x004f700000000004 */
[----:B---3--:R-:W5:Y:S08]  /*0490*/  HMMA.1688.F16 R10, R8, R10, R2 ;  /* 0x0000000a080a723c */ /* 0x008f700000000002 */
[----:B----45:R-:W5:Y:S08]  /*04a0*/  HMMA.1688.F16 R8, R6, R16, R14 ;  /* 0x000000100608723c */ /* 0x030f70000000000e */
[----:B------:R5:W5:Y:S06]  /*04b0*/  HMMA.1688.F16 R10, R6, R18, R10 ;  /* 0x00000012060a723c */ /* 0x000b6c000000000a */
[----:B0----5:R-:W-:-:S08]  /*04c0*/  IMAD.MOV.U32 R3, RZ, RZ, R8 ;  /* 0x000000ffff037224 */ /* 0x021fd000078e0008 */
[----:B------:R0:W-:Y:S02]  /*04d0*/  ST.E.SYS [R12+0x50], R3 ;  /* 0x000000500c007385 */ /* 0x0001e4000010e903 */
[----:B0-----:R-:W-:-:S08]  /*04e0*/  IMAD.MOV.U32 R3, RZ, RZ, R9 ;  /* 0x000000ffff037224 */ /* 0x001fd000078e0009 */
[----:B------:R0:W-:Y:S01]  /*04f0*/  ST.E.SYS [R12+0x54], R3 ;  /* 0x000000540c007385 */ /* 0x0001e2000010e903 */
[----:B------:R-:W-:Y:S01]  /*0500*/  IMAD.MOV.U32 R7, RZ, RZ, R4 ;  /* 0x000000ffff077224 */ /* 0x000fe200078e0004 */
[----:B------:R-:W-:Y:S02]  /*0510*/  MOV R5, R2 ;  /* 0x0000000200057202 */ /* 0x000fe40000000f00 */
[----:B0-----:R-:W-:Y:S02]  /*0520*/  MOV R3, R10 ;  /* 0x0000000a00037202 */ /* 0x001fe40000000f00 */
[----:B------:R-:W-:-:S06]  /*0530*/  LEA R14, P0, R27, c[0x0][0x1a0], 0x2 ;  /* 0x000068001b0e7a11 */ /* 0x000fcc00078010ff */
[----:B------:R0:W-:Y:S01]  /*0540*/  ST.E.SYS [R12+0x58], R3 ;  /* 0x000000580c007385 */ /* 0x0001e2000010e903 */
[----:B------:R-:W-:Y:S01]  /*0550*/  LEA.HI.X R15, R27, c[0x0][0x1a4], R20, 0x2, P0 ;  /* 0x000069001b0f7a11 */ /* 0x000fe200000f1414 */
[----:B0-----:R-:W-:Y:S02]  /*0560*/  IMAD.MOV.U32 R3, RZ, RZ, R11 ;  /* 0x000000ffff037224 */ /* 0x001fe400078e000b */
[----:B------:R-:W-:Y:S04]  /*0570*/  ST.E.SYS [R12+0x40], R7 ;  /* 0x000000400c007385 */ /* 0x000fe8000010e907 */
[----:B------:R-:W-:Y:S04]  /*0580*/  ST.E.SYS [R12+0x48], R5 ;  /* 0x000000480c007385 */ /* 0x000fe8000010e905 */
[----:B------:R-:W-:Y:S04]  /*0590*/  ST.E.SYS [R12+0x5c], R3 ;  /* 0x0000005c0c007385 */ /* 0x000fe8000010e903 */
[----:B------:R-:W-:Y:S04]  /*05a0*/  STS [R29+0xc20], R8 ;  /* 0x000c20081d007388 */ /* 0x000fe80000000800 */
[----:B------:R-:W-:Y:S04]  /*05b0*/  STS [R0+0xc20], R9 ;  /* 0x000c200900007388 */ /* 0x000fe80000000800 */
[----:B------:R-:W-:Y:S04]  /*05c0*/  STS [R29+0xc30], R10 ;  /* 0x000c300a1d007388 */ /* 0x000fe80000000800 */
[----:B------:R-:W-:Y:S04]  /*05d0*/  STS [R0+0xc30], R11 ;  /* 0x000c300b00007388 */ /* 0x000fe80000000800 */
[----:B------:R-:W-:Y:S01]  /*05e0*/  ST.E.SYS [R14], R17 ;  /* 0x000000000e007385 */ /* 0x000fe2000010e911 */
[----:B------:R-:W-:Y:S05]  /*05f0*/  EXIT ;  /* 0x000000000000794d */ /* 0x000fea0003800000 */
.L_x_0:
[----:B------:R-:W-:-:S00]  /*0600*/  BRA `(.L_x_0) ;  /* 0xfffffff000007947 */ /* 0x000fc0000383ffff */
[----:B------:R-:W-:-:S00]  /*0610*/  NOP ;  /* 0x0000000000007918 */ /* 0x000fc00000000000 */
[----:B------:R-:W-:-:S00]  /*0620*/  NOP ;  /* 0x0000000000007918 */ /* 0x000fc00000000000 */
[----:B------:R-:W-:-:S00]  /*0630*/  NOP ;  /* 0x0000000000007918 */ /* 0x000fc00000000000 */
[----:B------:R-:W-:-:S00]  /*0640*/  NOP ;  /* 0x0000000000007918 */ /* 0x000fc00000000000 */
[----:B------:R-:W-:-:S00]  /*0650*/  NOP ;  /* 0x0000000000007918 */ /* 0x000fc00000000000 */
[----:B------:R-:W-:-:S00]  /*0660*/  NOP ;  /* 0x0000000000007918 */ /* 0x000fc00000000000 */
[----:B------:R-:W-:-:S00]  /*0670*/  NOP ;  /* 0x0000000000007918 */ /* 0x000fc00000000000 */
.L_x_1:


//--------------------- .nv.shared.main_kernel    --------------------------
	.section	.nv.shared.main_kernel,"aw",@nobits
	.align	2
.nv.shared.main_kernel:
	.zero		4096
